	.headerflags	@"EF_CUDA_TEXMODE_UNIFIED EF_CUDA_64BIT_ADDRESS EF_CUDA_ACCELERATORS EF_CUDA_SM90 EF_CUDA_VIRTUAL_SM(EF_CUDA_SM90)"
	.elftype	@"ET_EXEC"


//--------------------- .nv.info                  --------------------------
	.section	.nv.info,"",@"SHT_CUDA_INFO"
	.align	4


	//----- nvinfo : EIATTR_REGCOUNT
	.align		4
        /*0000*/ 	.byte	0x04, 0x2f
        /*0002*/ 	.short	(.L_3 - .L_2)
	.align		4
.L_2:
        /*0004*/ 	.word	index@(triton_poi_fused__native_batch_norm_legit_no_training_convolution_relu_13)
        /*0008*/ 	.word	0x00000016


	//----- nvinfo : EIATTR_MIN_STACK_SIZE
	.align		4
.L_3:
        /*000c*/ 	.byte	0x04, 0x12
        /*000e*/ 	.short	(.L_5 - .L_4)
	.align		4
.L_4:
        /*0010*/ 	.word	index@(triton_poi_fused__native_batch_norm_legit_no_training_convolution_relu_13)
        /*0014*/ 	.word	0x00000000


	//----- nvinfo : EIATTR_FRAME_SIZE
	.align		4
.L_5:
        /*0018*/ 	.byte	0x04, 0x11
        /*001a*/ 	.short	(.L_7 - .L_6)
	.align		4
.L_6:
        /*001c*/ 	.word	index@(triton_poi_fused__native_batch_norm_legit_no_training_convolution_relu_13)
        /*0020*/ 	.word	0x00000000


	//----- nvinfo : EIATTR_MIN_STACK_SIZE
	.align		4
.L_7:
        /*0024*/ 	.byte	0x04, 0x12
        /*0026*/ 	.short	(.L_9 - .L_8)
	.align		4
.L_8:
        /*0028*/ 	.word	index@(triton_poi_fused__native_batch_norm_legit_no_training_convolution_relu_13)
        /*002c*/ 	.word	0x00000000
.L_9:


//--------------------- .nv.info.triton_poi_fused__native_batch_norm_legit_no_training_convolution_relu_13 --------------------------
	.section	.nv.info.triton_poi_fused__native_batch_norm_legit_no_training_convolution_relu_13,"",@"SHT_CUDA_INFO"
	.sectionflags	@""
	.align	4


	//----- nvinfo : EIATTR_CUDA_API_VERSION
	.align		4
        /*0000*/ 	.byte	0x04, 0x37
        /*0002*/ 	.short	(.L_11 - .L_10)
.L_10:
        /*0004*/ 	.word	0x0000007c


	//----- nvinfo : EIATTR_KPARAM_INFO
	.align		4
.L_11:
        /*0008*/ 	.byte	0x04, 0x17
        /*000a*/ 	.short	(.L_13 - .L_12)
.L_12:
        /*000c*/ 	.word	0x00000000
        /*0010*/ 	.short	0x0007
        /*0012*/ 	.short	0x0038
        /*0014*/ 	.byte	0x00, 0xf0, 0x11, 0x00


	//----- nvinfo : EIATTR_KPARAM_INFO
	.align		4
.L_13:
        /*0018*/ 	.byte	0x04, 0x17
        /*001a*/ 	.short	(.L_15 - .L_14)
.L_14:
        /*001c*/ 	.word	0x00000000
        /*0020*/ 	.short	0x0006
        /*0022*/ 	.short	0x0030
        /*0024*/ 	.byte	0x00, 0xf4, 0x21, 0x00


	//----- nvinfo : EIATTR_KPARAM_INFO
	.align		4
.L_15:
        /*0028*/ 	.byte	0x04, 0x17
        /*002a*/ 	.short	(.L_17 - .L_16)
.L_16:
        /*002c*/ 	.word	0x00000000
        /*0030*/ 	.short	0x0005
        /*0032*/ 	.short	0x0028
        /*0034*/ 	.byte	0x00, 0xf4, 0x21, 0x00


	//----- nvinfo : EIATTR_KPARAM_INFO
	.align		4
.L_17:
        /*0038*/ 	.byte	0x04, 0x17
        /*003a*/ 	.short	(.L_19 - .L_18)
.L_18:
        /*003c*/ 	.word	0x00000000
        /*0040*/ 	.short	0x0004
        /*0042*/ 	.short	0x0020
        /*0044*/ 	.byte	0x00, 0xf4, 0x21, 0x00


	//----- nvinfo : EIATTR_KPARAM_INFO
	.align		4
.L_19:
        /*0048*/ 	.byte	0x04, 0x17
        /*004a*/ 	.short	(.L_21 - .L_20)
.L_20:
        /*004c*/ 	.word	0x00000000
        /*0050*/ 	.short	0x0003
        /*0052*/ 	.short	0x0018
        /*0054*/ 	.byte	0x00, 0xf4, 0x21, 0x00


	//----- nvinfo : EIATTR_KPARAM_INFO
	.align		4
.L_21:
        /*0058*/ 	.byte	0x04, 0x17
        /*005a*/ 	.short	(.L_23 - .L_22)
.L_22:
        /*005c*/ 	.word	0x00000000
        /*0060*/ 	.short	0x0002
        /*0062*/ 	.short	0x0010
        /*0064*/ 	.byte	0x00, 0xf4, 0x21, 0x00


	//----- nvinfo : EIATTR_KPARAM_INFO
	.align		4
.L_23:
        /*0068*/ 	.byte	0x04, 0x17
        /*006a*/ 	.short	(.L_25 - .L_24)
.L_24:
        /*006c*/ 	.word	0x00000000
        /*0070*/ 	.short	0x0001
        /*0072*/ 	.short	0x0008
        /*0074*/ 	.byte	0x00, 0xf4, 0x21, 0x00


	//----- nvinfo : EIATTR_KPARAM_INFO
	.align		4
.L_25:
        /*0078*/ 	.byte	0x04, 0x17
        /*007a*/ 	.short	(.L_27 - .L_26)
.L_26:
        /*007c*/ 	.word	0x00000000
        /*0080*/ 	.short	0x0000
        /*0082*/ 	.short	0x0000
        /*0084*/ 	.byte	0x00, 0xf4, 0x21, 0x00


	//----- nvinfo : EIATTR_SPARSE_MMA_MASK
	.align		4
.L_27:
        /*0088*/ 	.byte	0x03, 0x50
        /*008a*/ 	.short	0x0000


	//----- nvinfo : EIATTR_MAXREG_COUNT
	.align		4
        /*008c*/ 	.byte	0x03, 0x1b
        /*008e*/ 	.short	0x00ff


	//----- nvinfo : EIATTR_EXIT_INSTR_OFFSETS
	.align		4
        /*0090*/ 	.byte	0x04, 0x1c
        /*0092*/ 	.short	(.L_29 - .L_28)


	//   ....[0]....
.L_28:
        /*0094*/ 	.word	0x00000430


	//----- nvinfo : EIATTR_REQNTID
	.align		4
.L_29:
        /*0098*/ 	.byte	0x04, 0x10
        /*009a*/ 	.short	(.L_31 - .L_30)
.L_30:
        /*009c*/ 	.word	0x00000080
        /*00a0*/ 	.word	0x00000001
        /*00a4*/ 	.word	0x00000001


	//----- nvinfo : EIATTR_CBANK_PARAM_SIZE
	.align		4
.L_31:
        /*00a8*/ 	.byte	0x03, 0x19
        /*00aa*/ 	.short	0x003c


	//----- nvinfo : EIATTR_PARAM_CBANK
	.align		4
        /*00ac*/ 	.byte	0x04, 0x0a
        /*00ae*/ 	.short	(.L_33 - .L_32)
	.align		4
.L_32:
        /*00b0*/ 	.word	index@(.nv.constant0.triton_poi_fused__native_batch_norm_legit_no_training_convolution_relu_13)
        /*00b4*/ 	.short	0x0210
        /*00b6*/ 	.short	0x003c


	//----- nvinfo : EIATTR_SW_WAR
	.align		4
.L_33:
        /*00b8*/ 	.byte	0x04, 0x36
        /*00ba*/ 	.short	(.L_35 - .L_34)
.L_34:
        /*00bc*/ 	.word	0x00000008
.L_35:


//--------------------- .nv.callgraph             --------------------------
	.section	.nv.callgraph,"",@"SHT_CUDA_CALLGRAPH"
	.align	4
	.sectionentsize	8
	.align		4
        /*0000*/ 	.word	0x00000000
	.align		4
        /*0004*/ 	.word	0xffffffff
	.align		4
        /*0008*/ 	.word	0x00000000
	.align		4
        /*000c*/ 	.word	0xfffffffe
	.align		4
        /*0010*/ 	.word	0x00000000
	.align		4
        /*0014*/ 	.word	0xfffffffd
	.align		4
        /*0018*/ 	.word	0x00000000
	.align		4
        /*001c*/ 	.word	0xfffffffc


//--------------------- .nv.constant4             --------------------------
	.section	.nv.constant4,"a",@progbits
	.align	8
	.align		8
.nv.constant4:
        /*0000*/ 	.dword	_$_str
	.align		8
        /*0008*/ 	.dword	_$_str_$_2


//--------------------- .text.triton_poi_fused__native_batch_norm_legit_no_training_convolution_relu_13 --------------------------
	.section	.text.triton_poi_fused__native_batch_norm_legit_no_training_convolution_relu_13,"ax",@progbits
	.align	128
        .global         triton_poi_fused__native_batch_norm_legit_no_training_convolution_relu_13
        .type           triton_poi_fused__native_batch_norm_legit_no_training_convolution_relu_13,@function
        .size           triton_poi_fused__native_batch_norm_legit_no_training_convolution_relu_13,(.L_x_1 - triton_poi_fused__native_batch_norm_legit_no_training_convolution_relu_13)
        .other          triton_poi_fused__native_batch_norm_legit_no_training_convolution_relu_13,@"STO_CUDA_ENTRY STV_DEFAULT"
triton_poi_fused__native_batch_norm_legit_no_training_convolution_relu_13:
.text.triton_poi_fused__native_batch_norm_legit_no_training_convolution_relu_13:
[----:B------:R-:W-:Y:S01]  /*0000*/  LDC R1, c[0x0][0x28] ;  /* 0x00000a00ff017b82 */ /* 0x000fe20000000800 */
[----:B------:R-:W1:Y:S07]  /*0010*/  S2R R0, SR_TID.X ;  /* 0x0000000000007919 */ /* 0x000e6e0000002100 */
[----:B------:R-:W2:Y:S01]  /*0020*/  LDC.64 R6, c[0x0][0x228] ;  /* 0x00008a00ff067b82 */ /* 0x000ea20000000a00 */
[----:B------:R-:W-:Y:S01]  /*0030*/  ULDC.64 UR4, c[0x0][0x208] ;  /* 0x0000820000047ab9 */ /* 0x000fe20000000a00 */
[----:B------:R-:W3:Y:S06]  /*0040*/  S2R R5, SR_CTAID.X ;  /* 0x0000000000057919 */ /* 0x000eec0000002500 */
[----:B------:R-:W4:Y:S08]  /*0050*/  LDC.64 R12, c[0x0][0x218] ;  /* 0x00008600ff0c7b82 */ /* 0x000f300000000a00 */
[----:B------:R-:W5:Y:S08]  /*0060*/  LDC.64 R14, c[0x0][0x220] ;  /* 0x00008800ff0e7b82 */ /* 0x000f700000000a00 */
[----:B------:R-:W5:Y:S01]  /*0070*/  LDC.64 R10, c[0x0][0x238] ;  /* 0x00008e00ff0a7b82 */ /* 0x000f620000000a00 */
[----:B-1----:R-:W-:-:S07]  /*0080*/  SHF.L.U32 R0, R0, 0x1, RZ ;  /* 0x0000000100007819 */ /* 0x002fce00000006ff */
[----:B------:R-:W1:Y:S01]  /*0090*/  LDC.64 R16, c[0x0][0x230] ;  /* 0x00008c00ff107b82 */ /* 0x000e620000000a00 */
[----:B---3--:R-:W-:Y:S02]  /*00a0*/  SHF.R.S32.HI R3, RZ, 0x17, R5 ;  /* 0x00000017ff037819 */ /* 0x008fe40000011405 */
[----:B------:R-:W-:Y:S02]  /*00b0*/  LOP3.LUT R0, R0, 0xfe, RZ, 0xc0, !PT ;  /* 0x000000fe00007812 */ /* 0x000fe400078ec0ff */
[----:B------:R-:W-:Y:S02]  /*00c0*/  SGXT R3, R3, 0x1 ;  /* 0x000000010303781a */ /* 0x000fe40000000200 */
[----:B------:R-:W-:-:S04]  /*00d0*/  LEA R0, R5, R0, 0x8 ;  /* 0x0000000005007211 */ /* 0x000fc800078e40ff */
[----:B------:R-:W-:-:S04]  /*00e0*/  LEA.HI R3, R3, R0, RZ, 0x7 ;  /* 0x0000000003037211 */ /* 0x000fc800078f38ff */
[----:B------:R-:W-:-:S04]  /*00f0*/  LOP3.LUT R3, R3, 0xffffff80, RZ, 0xc0, !PT ;  /* 0xffffff8003037812 */ /* 0x000fc800078ec0ff */
[----:B------:R-:W-:Y:S02]  /*0100*/  IADD3 R8, R0, -R3, RZ ;  /* 0x8000000300087210 */ /* 0x000fe40007ffe0ff */
[----:B------:R-:W3:Y:S03]  /*0110*/  LDC.64 R2, c[0x0][0x210] ;  /* 0x00008400ff027b82 */ /* 0x000ee60000000a00 */
[----:B--2---:R-:W-:-:S06]  /*0120*/  IMAD.WIDE R6, R8, 0x4, R6 ;  /* 0x0000000408067825 */ /* 0x004fcc00078e0206 */
[----:B------:R-:W2:Y:S01]  /*0130*/  LDG.E.EL.64 R6, desc[UR4][R6.64] ;  /* 0x0000000406067981 */ /* 0x000ea2000c2e1b00 */
[----:B----4-:R-:W-:-:S04]  /*0140*/  IMAD.WIDE R12, R8, 0x4, R12 ;  /* 0x00000004080c7825 */ /* 0x010fc800078e020c */
[C---:B-----5:R-:W-:Y:S02]  /*0150*/  IMAD.WIDE R14, R8.reuse, 0x4, R14 ;  /* 0x00000004080e7825 */ /* 0x060fe400078e020e */
[----:B------:R-:W4:Y:S02]  /*0160*/  LDG.E.EL.64 R12, desc[UR4][R12.64] ;  /* 0x000000040c0c7981 */ /* 0x000f24000c2e1b00 */
[----:B0-----:R-:W-:Y:S02]  /*0170*/  IMAD.WIDE R10, R8, 0x4, R10 ;  /* 0x00000004080a7825 */ /* 0x001fe400078e020a */
[----:B------:R-:W5:Y:S02]  /*0180*/  LDG.E.EL.64 R14, desc[UR4][R14.64] ;  /* 0x000000040e0e7981 */ /* 0x000f64000c2e1b00 */
[----:B---3--:R-:W-:Y:S02]  /*0190*/  IMAD.WIDE R2, R0, 0x4, R2 ;  /* 0x0000000400027825 */ /* 0x008fe400078e0202 */
[----:B------:R-:W3:Y:S04]  /*01a0*/  LDG.E.EL.64 R10, desc[UR4][R10.64] ;  /* 0x000000040a0a7981 */ /* 0x000ee8000c2e1b00 */
[----:B------:R-:W4:Y:S01]  /*01b0*/  LDG.E.64 R4, desc[UR4][R2.64] ;  /* 0x0000000402047981 */ /* 0x000f22000c1e1b00 */
[----:B-1----:R-:W-:-:S05]  /*01c0*/  IMAD.WIDE R16, R8, 0x4, R16 ;  /* 0x0000000408107825 */ /* 0x002fca00078e0210 */
[----:B------:R0:W3:Y:S02]  /*01d0*/  LDG.E.EL.64 R8, desc[UR4][R16.64] ;  /* 0x0000000410087981 */ /* 0x0000e4000c2e1b00 */
[----:B0-----:R-:W-:Y:S01]  /*01e0*/  HFMA2.MMA R16, -RZ, RZ, 1.625, 0 ;  /* 0x3e800000ff107435 */ /* 0x001fe200000001ff */
[----:B--2---:R-:W-:Y:S01]  /*01f0*/  FADD R6, R6, 0.0010000000474974513054 ;  /* 0x3a83126f06067421 */ /* 0x004fe20000000000 */
[----:B------:R-:W-:-:S03]  /*0200*/  FADD R7, R7, 0.0010000000474974513054 ;  /* 0x3a83126f07077421 */ /* 0x000fc60000000000 */
[----:B------:R-:W0:Y:S08]  /*0210*/  MUFU.SQRT R18, R6 ;  /* 0x0000000600127308 */ /* 0x000e300000002000 */
[----:B------:R1:W2:Y:S01]  /*0220*/  MUFU.SQRT R19, R7 ;  /* 0x0000000700137308 */ /* 0x0002a20000002000 */
[C---:B0-----:R-:W-:Y:S02]  /*0230*/  FSETP.GT.AND P0, PT, R18.reuse, 8.50705917302346158658e+37, PT ;  /* 0x7e8000001200780b */ /* 0x041fe40003f04000 */
[----:B------:R-:W-:Y:S01]  /*0240*/  FSETP.GEU.AND P2, PT, R18, 1.175494350822287508e-38, PT ;  /* 0x008000001200780b */ /* 0x000fe20003f4e000 */
[----:B-1----:R-:W0:Y:S01]  /*0250*/  LDC.64 R6, c[0x0][0x240] ;  /* 0x00009000ff067b82 */ /* 0x002e220000000a00 */
[----:B--2---:R-:W-:-:S02]  /*0260*/  FSETP.GT.AND P1, PT, R19, 8.50705917302346158658e+37, PT ;  /* 0x7e8000001300780b */ /* 0x004fc40003f24000 */
[----:B------:R-:W-:-:S07]  /*0270*/  FSETP.GEU.AND P3, PT, R19, 1.175494350822287508e-38, PT ;  /* 0x008000001300780b */ /* 0x000fce0003f6e000 */
[----:B------:R-:W-:-:S04]  /*0280*/  @P0 FMUL R18, R18, 0.25 ;  /* 0x3e80000012120820 */ /* 0x000fc80000400000 */
[----:B------:R-:W-:Y:S01]  /*0290*/  @!P2 FMUL R18, R18, 16777216 ;  /* 0x4b8000001212a820 */ /* 0x000fe20000400000 */
[----:B------:R-:W-:-:S04]  /*02a0*/  @P1 FMUL R19, R19, 0.25 ;  /* 0x3e80000013131820 */ /* 0x000fc80000400000 */
[----:B------:R-:W-:Y:S01]  /*02b0*/  @!P3 FMUL R19, R19, 16777216 ;  /* 0x4b8000001313b820 */ /* 0x000fe20000400000 */
[----:B------:R-:W1:Y:S01]  /*02c0*/  MUFU.RCP R18, R18 ;  /* 0x0000001200127308 */ /* 0x000e620000001000 */
[----:B------:R-:W-:-:S07]  /*02d0*/  FSEL R17, R16, 1, P0 ;  /* 0x3f80000010117808 */ /* 0x000fce0000000000 */
[----:B------:R-:W2:Y:S01]  /*02e0*/  MUFU.RCP R19, R19 ;  /* 0x0000001300137308 */ /* 0x000ea20000001000 */
[----:B------:R-:W-:Y:S01]  /*02f0*/  FSEL R16, R16, 1, P1 ;  /* 0x3f80000010107808 */ /* 0x000fe20000800000 */
[----:B------:R-:W-:Y:S01]  /*0300*/  @!P2 FMUL R17, R17, 16777216 ;  /* 0x4b8000001111a820 */ /* 0x000fe20000400000 */
[----:B----4-:R-:W-:Y:S01]  /*0310*/  FADD R4, R4, R12 ;  /* 0x0000000c04047221 */ /* 0x010fe20000000000 */
[----:B------:R-:W-:Y:S02]  /*0320*/  FADD R5, R5, R13 ;  /* 0x0000000d05057221 */ /* 0x000fe40000000000 */
[----:B------:R-:W-:Y:S01]  /*0330*/  @!P3 FMUL R16, R16, 16777216 ;  /* 0x4b8000001010b820 */ /* 0x000fe20000400000 */
[----:B-1----:R-:W-:Y:S01]  /*0340*/  FMUL R17, R18, R17 ;  /* 0x0000001112117220 */ /* 0x002fe20000400000 */
[----:B-----5:R-:W-:Y:S01]  /*0350*/  FADD R14, -R14, R4 ;  /* 0x000000040e0e7221 */ /* 0x020fe20000000100 */
[----:B------:R-:W-:Y:S01]  /*0360*/  FADD R15, -R15, R5 ;  /* 0x000000050f0f7221 */ /* 0x000fe20000000100 */
[----:B--2---:R-:W-:-:S02]  /*0370*/  FMUL R16, R19, R16 ;  /* 0x0000001013107220 */ /* 0x004fc40000400000 */
[----:B------:R-:W-:Y:S02]  /*0380*/  FMUL R17, R14, R17 ;  /* 0x000000110e117220 */ /* 0x000fe40000400000 */
[----:B------:R-:W-:Y:S02]  /*0390*/  FMUL R16, R15, R16 ;  /* 0x000000100f107220 */ /* 0x000fe40000400000 */
[----:B---3--:R-:W-:Y:S02]  /*03a0*/  FFMA R8, R8, R17, R10 ;  /* 0x0000001108087223 */ /* 0x008fe4000000000a */
[----:B------:R-:W-:-:S03]  /*03b0*/  FFMA R9, R9, R16, R11 ;  /* 0x0000001009097223 */ /* 0x000fc6000000000b */
[----:B------:R-:W-:Y:S02]  /*03c0*/  FSETP.GEU.AND P0, PT, R8, RZ, PT ;  /* 0x000000ff0800720b */ /* 0x000fe40003f0e000 */
[C---:B------:R-:W-:Y:S01]  /*03d0*/  FSETP.GEU.AND P1, PT, R9.reuse, RZ, PT ;  /* 0x000000ff0900720b */ /* 0x040fe20003f2e000 */
[----:B0-----:R-:W-:Y:S01]  /*03e0*/  IMAD.WIDE R6, R0, 0x4, R6 ;  /* 0x0000000400067825 */ /* 0x001fe200078e0206 */
[----:B------:R-:W-:Y:S02]  /*03f0*/  FSEL R8, R8, RZ, P0 ;  /* 0x000000ff08087208 */ /* 0x000fe40000000000 */
[----:B------:R-:W-:Y:S01]  /*0400*/  FSEL R9, R9, RZ, P1 ;  /* 0x000000ff09097208 */ /* 0x000fe20000800000 */
[----:B------:R-:W-:Y:S04]  /*0410*/  STG.E.64 desc[UR4][R2.64], R4 ;  /* 0x0000000402007986 */ /* 0x000fe8000c101b04 */
[----:B------:R-:W-:Y:S01]  /*0420*/  STG.E.64 desc[UR4][R6.64], R8 ;  /* 0x0000000806007986 */ /* 0x000fe2000c101b04 */
[----:B------:R-:W-:Y:S05]  /*0430*/  EXIT ;  /* 0x000000000000794d */ /* 0x000fea0003800000 */
.L_x_0:
[----:B------:R-:W-:-:S00]  /*0440*/  BRA `(.L_x_0) ;  /* 0xfffffffc00fc7947 */ /* 0x000fc0000383ffff */
[----:B------:R-:W-:-:S00]  /*0450*/  NOP ;  /* 0x0000000000007918 */ /* 0x000fc00000000000 */
        /* <DEDUP_REMOVED lines=10> */
.L_x_1:


//--------------------- .nv.global.init           --------------------------
	.section	.nv.global.init,"aw",@progbits
.nv.global.init:
	.type		_$_str,@object
	.size		_$_str,(_$_str_$_2 - _$_str)
_$_str:
        /*0000*/ 	.byte	0x5f, 0x5f, 0x43, 0x55, 0x44, 0x41, 0x5f, 0x46, 0x54, 0x5a, 0x00
	.type		_$_str_$_2,@object
	.size		_$_str_$_2,(.L_1 - _$_str_$_2)
_$_str_$_2:
        /*000b*/ 	.byte	0x5f, 0x5f, 0x43, 0x55, 0x44, 0x41, 0x5f, 0x50, 0x52, 0x45, 0x43, 0x5f, 0x53, 0x51, 0x52, 0x54
        /*001b*/ 	.byte	0x00
.L_1:


//--------------------- .nv.constant0.triton_poi_fused__native_batch_norm_legit_no_training_convolution_relu_13 --------------------------
	.section	.nv.constant0.triton_poi_fused__native_batch_norm_legit_no_training_convolution_relu_13,"a",@progbits
	.sectionflags	@""
	.align	4
.nv.constant0.triton_poi_fused__native_batch_norm_legit_no_training_convolution_relu_13:
	.zero		588
